//
// Generated by NVIDIA NVVM Compiler
//
// Compiler Build ID: CL-36424714
// Cuda compilation tools, release 13.0, V13.0.88
// Based on NVVM 20.0.0
//

.version 9.0
.target sm_100
.address_size 64

	// .globl	_Z14hello_from_GPUv
.extern .func  (.param .b32 func_retval0) vprintf
(
	.param .b64 vprintf_param_0,
	.param .b64 vprintf_param_1
)
;
.global .align 1 .b8 $str[23] = {72, 101, 108, 108, 111, 32, 87, 111, 114, 108, 100, 32, 102, 114, 111, 109, 32, 71, 80, 85, 33, 10};

.visible .entry _Z14hello_from_GPUv()
{
	.reg .b32 	%r<3>;
	.reg .b64 	%rd<3>;

	mov.u64 	%rd1, $str;
	cvta.global.u64 	%rd2, %rd1;
	{ // callseq 0, 0
	.param .b64 param0;
	st.param.b64 	[param0], %rd2;
	.param .b64 param1;
	st.param.b64 	[param1], 0;
	.param .b32 retval0;
	call.uni (retval0), 
	vprintf, 
	(
	param0, 
	param1
	);
	ld.param.b32 	%r1, [retval0];
	} // callseq 0
	ret;

}


// ===== COMPILED SASS (sm_100) =====

	.target	sm_100

	.elftype	@"ET_EXEC"


//--------------------- .note.nv.tkinfo           --------------------------
	.section	.note.nv.tkinfo,"",@"SHT_NOTE"
	.sectionflags	@"SHF_NOTE_NV_TKINFO"
	.tkinfo
        /*0018*/ 	.word	0x00000002
        /*0030*/ 	.string	""
        /*0030*/ 	.string	"ptxas"
        /*0030*/ 	.string	"Cuda compilation tools, release 13.0, V13.0.88"
        /*0030*/ 	.string	"Build cuda_13.0.r13.0/compiler.36424714_0"
        /*0030*/ 	.string	"-arch sm_100 -m 64 "



//--------------------- .note.nv.cuinfo           --------------------------
	.section	.note.nv.cuinfo,"",@"SHT_NOTE"
	.sectionflags	@"SHF_NOTE_NV_CUINFO"
        /*0018*/ 	.short	0x0002
        /*001a*/ 	.short	0x0064
        /*001c*/ 	.short	0x0082
	.zero		2


//--------------------- .nv.info                  --------------------------
	.section	.nv.info,"",@"SHT_CUDA_INFO"
	.align	4


	//----- nvinfo : EIATTR_REGCOUNT
	.align		4
        /*0000*/ 	.byte	0x04, 0x2f
        /*0002*/ 	.short	(.L_2 - .L_1)
	.align		4
.L_1:
        /*0004*/ 	.word	index@(_Z14hello_from_GPUv)
        /*0008*/ 	.word	0x00000018


	//----- nvinfo : EIATTR_FRAME_SIZE
	.align		4
.L_2:
        /*000c*/ 	.byte	0x04, 0x11
        /*000e*/ 	.short	(.L_4 - .L_3)
	.align		4
.L_3:
        /*0010*/ 	.word	index@(_Z14hello_from_GPUv)
        /*0014*/ 	.word	0x00000000


	//----- nvinfo : EIATTR_MIN_STACK_SIZE
	.align		4
.L_4:
        /*0018*/ 	.byte	0x04, 0x12
        /*001a*/ 	.short	(.L_6 - .L_5)
	.align		4
.L_5:
        /*001c*/ 	.word	index@(_Z14hello_from_GPUv)
        /*0020*/ 	.word	0x00000000
.L_6:


//--------------------- .nv.compat                --------------------------
	.section	.nv.compat,"",@"SHT_CUDA_COMPAT_INFO"
	.align	4
        /*0000*/ 	.byte	0x02, 0x09, 0x00, 0x00, 0x02, 0x02, 0x01, 0x00, 0x02, 0x05, 0x05, 0x00, 0x03, 0x07, 0x01, 0x01
        /*0010*/ 	.byte	0x02, 0x03, 0x00, 0x00, 0x02, 0x06, 0x01, 0x00, 0x04, 0x0b, 0x08, 0x00, 0x09, 0x00, 0x00, 0x00
        /*0020*/ 	.byte	0x00, 0x00, 0x00, 0x00


//--------------------- .nv.info._Z14hello_from_GPUv --------------------------
	.section	.nv.info._Z14hello_from_GPUv,"",@"SHT_CUDA_INFO"
	.sectionflags	@""
	.align	4


	//----- nvinfo : EIATTR_CUDA_API_VERSION
	.align		4
        /*0000*/ 	.byte	0x04, 0x37
        /*0002*/ 	.short	(.L_8 - .L_7)
.L_7:
        /*0004*/ 	.word	0x00000082


	//----- nvinfo : EIATTR_SPARSE_MMA_MASK
	.align		4
.L_8:
        /*0008*/ 	.byte	0x03, 0x50
        /*000a*/ 	.short	0x0000


	//----- nvinfo : EIATTR_MAXREG_COUNT
	.align		4
        /*000c*/ 	.byte	0x03, 0x1b
        /*000e*/ 	.short	0x00ff


	//----- nvinfo : EIATTR_EXTERNS
	.align		4
        /*0010*/ 	.byte	0x04, 0x0f
        /*0012*/ 	.short	(.L_10 - .L_9)


	//   ....[0]....
	.align		4
.L_9:
        /*0014*/ 	.word	index@(vprintf)


	//----- nvinfo : EIATTR_MERCURY_ISA_VERSION
	.align		4
.L_10:
        /*0018*/ 	.byte	0x03, 0x5f
        /*001a*/ 	.short	0x0101


	//----- nvinfo : EIATTR_VRC_CTA_INIT_COUNT
	.align		4
        /*001c*/ 	.byte	0x02, 0x4a
	.zero		1
	.zero		1


	//----- nvinfo : EIATTR_SYSCALL_OFFSETS
	.align		4
        /*0020*/ 	.byte	0x04, 0x46
        /*0022*/ 	.short	(.L_12 - .L_11)


	//   ....[0]....
.L_11:
        /*0024*/ 	.word	0x00000080


	//----- nvinfo : EIATTR_EXIT_INSTR_OFFSETS
	.align		4
.L_12:
        /*0028*/ 	.byte	0x04, 0x1c
        /*002a*/ 	.short	(.L_14 - .L_13)


	//   ....[0]....
.L_13:
        /*002c*/ 	.word	0x00000090


	//----- nvinfo : EIATTR_SW_WAR
	.align		4
.L_14:
        /*0030*/ 	.byte	0x04, 0x36
        /*0032*/ 	.short	(.L_16 - .L_15)
.L_15:
        /*0034*/ 	.word	0x00000008
.L_16:


//--------------------- .nv.callgraph             --------------------------
	.section	.nv.callgraph,"",@"SHT_CUDA_CALLGRAPH"
	.align	4
	.sectionentsize	8
	.align		4
        /*0000*/ 	.word	0x00000000
	.align		4
        /*0004*/ 	.word	0xffffffff
	.align		4
        /*0008*/ 	.word	index@(_Z14hello_from_GPUv)
	.align		4
        /*000c*/ 	.word	index@(vprintf)
	.align		4
        /*0010*/ 	.word	0x00000000
	.align		4
        /*0014*/ 	.word	0xfffffffe
	.align		4
        /*0018*/ 	.word	0x00000000
	.align		4
        /*001c*/ 	.word	0xfffffffd
	.align		4
        /*0020*/ 	.word	0x00000000
	.align		4
        /*0024*/ 	.word	0xfffffffc


//--------------------- .nv.constant4             --------------------------
	.section	.nv.constant4,"a",@progbits
	.align	8
	.align		8
.nv.constant4:
        /*0000*/ 	.dword	vprintf
	.align		8
        /*0008*/ 	.dword	$str


//--------------------- .text._Z14hello_from_GPUv --------------------------
	.section	.text._Z14hello_from_GPUv,"ax",@progbits
	.align	128
        .global         _Z14hello_from_GPUv
        .type           _Z14hello_from_GPUv,@function
        .size           _Z14hello_from_GPUv,(.L_x_2 - _Z14hello_from_GPUv)
        .other          _Z14hello_from_GPUv,@"STO_CUDA_ENTRY STV_DEFAULT"
_Z14hello_from_GPUv:
.text._Z14hello_from_GPUv:
[----:B------:R-:W0:Y:S01]  /*0000*/  LDC R1, c[0x0][0x37c] ;  /* 0x0000df00ff017b82 */ /* 0x000e220000000800 */
[----:B------:R-:W-:Y:S01]  /*0010*/  MOV R0, 0x0 ;  /* 0x0000000000007802 */ /* 0x000fe20000000f00 */
[----:B------:R-:W1:Y:S01]  /*0020*/  LDCU.64 UR4, c[0x4][0x8] ;  /* 0x01000100ff0477ac */ /* 0x000e620008000a00 */
[----:B------:R-:W-:-:S05]  /*0030*/  CS2R R6, SRZ ;  /* 0x0000000000067805 */ /* 0x000fca000001ff00 */
[----:B------:R2:W3:Y:S01]  /*0040*/  LDC.64 R2, c[0x4][R0] ;  /* 0x0100000000027b82 */ /* 0x0004e20000000a00 */
[----:B-1----:R-:W-:Y:S02]  /*0050*/  IMAD.U32 R4, RZ, RZ, UR4 ;  /* 0x00000004ff047e24 */ /* 0x002fe4000f8e00ff */
[----:B--2---:R-:W-:-:S07]  /*0060*/  IMAD.U32 R5, RZ, RZ, UR5 ;  /* 0x00000005ff057e24 */ /* 0x004fce000f8e00ff */
[----:B------:R-:W-:-:S07]  /*0070*/  LEPC R20, `(.L_x_0) ;  /* 0x000000001014794e */ /* 0x000fce0000000000 */
[----:B0--3--:R-:W-:Y:S05]  /*0080*/  CALL.ABS.NOINC R2 ;  /* 0x0000000002007343 */ /* 0x009fea0003c00000 */
.L_x_0:
[----:B------:R-:W-:Y:S05]  /*0090*/  EXIT ;  /* 0x000000000000794d */ /* 0x000fea0003800000 */
.L_x_1:
[----:B------:R-:W-:-:S00]  /*00a0*/  BRA `(.L_x_1) ;  /* 0xfffffffc00fc7947 */ /* 0x000fc0000383ffff */
[----:B------:R-:W-:-:S00]  /*00b0*/  NOP ;  /* 0x0000000000007918 */ /* 0x000fc00000000000 */
        /* <DEDUP_REMOVED lines=12> */
.L_x_2:


//--------------------- .nv.global.init           --------------------------
	.section	.nv.global.init,"aw",@progbits
.nv.global.init:
	.type		$str,@object
	.size		$str,(.L_0 - $str)
$str:
        /*0000*/ 	.byte	0x48, 0x65, 0x6c, 0x6c, 0x6f, 0x20, 0x57, 0x6f, 0x72, 0x6c, 0x64, 0x20, 0x66, 0x72, 0x6f, 0x6d
        /*0010*/ 	.byte	0x20, 0x47, 0x50, 0x55, 0x21, 0x0a, 0x00
.L_0:


//--------------------- .nv.shared.reserved.0     --------------------------
	.section	.nv.shared.reserved.0,"aw",@nobits
	.weak		__nv_reservedSMEM_offset_0_alias
	.size		__nv_reservedSMEM_offset_0_alias, 0, 64
	.other		__nv_reservedSMEM_offset_0_alias,@"STO_CUDA_RESERVED_SHARED STV_DEFAULT"
__nv_reservedSMEM_offset_0_alias:
	.zero		0
	.zero		64


//--------------------- .nv.constant0._Z14hello_from_GPUv --------------------------
	.section	.nv.constant0._Z14hello_from_GPUv,"a",@progbits
	.sectionflags	@""
	.align	4
.nv.constant0._Z14hello_from_GPUv:
	.zero		896


//--------------------- SYMBOLS --------------------------

	.type		.nv.reservedSmem.offset0,@object
	.size		.nv.reservedSmem.offset0,0x4
	.type		vprintf,@function
